//
// Generated by NVIDIA NVVM Compiler
//
// Compiler Build ID: CL-36424714
// Cuda compilation tools, release 13.0, V13.0.88
// Based on NVVM 20.0.0
//

.version 9.0
.target sm_100
.address_size 64

	// .globl	_Z12helloFromGPUv
.extern .func  (.param .b32 func_retval0) vprintf
(
	.param .b64 vprintf_param_0,
	.param .b64 vprintf_param_1
)
;
.global .align 1 .b8 $str[45] = {72, 101, 108, 108, 111, 32, 87, 111, 114, 108, 100, 32, 102, 114, 111, 109, 32, 71, 80, 85, 33, 32, 66, 108, 111, 99, 107, 58, 32, 37, 100, 44, 32, 84, 104, 114, 101, 97, 100, 58, 32, 37, 100, 10};

.visible .entry _Z12helloFromGPUv()
{
	.local .align 8 .b8 	__local_depot0[8];
	.reg .b64 	%SP;
	.reg .b64 	%SPL;
	.reg .b32 	%r<5>;
	.reg .b64 	%rd<5>;

	mov.u64 	%SPL, __local_depot0;
	cvta.local.u64 	%SP, %SPL;
	add.u64 	%rd1, %SP, 0;
	add.u64 	%rd2, %SPL, 0;
	mov.u32 	%r1, %ctaid.x;
	mov.u32 	%r2, %tid.x;
	st.local.v2.u32 	[%rd2], {%r1, %r2};
	mov.u64 	%rd3, $str;
	cvta.global.u64 	%rd4, %rd3;
	{ // callseq 0, 0
	.param .b64 param0;
	st.param.b64 	[param0], %rd4;
	.param .b64 param1;
	st.param.b64 	[param1], %rd1;
	.param .b32 retval0;
	call.uni (retval0), 
	vprintf, 
	(
	param0, 
	param1
	);
	ld.param.b32 	%r3, [retval0];
	} // callseq 0
	ret;

}


// ===== COMPILED SASS (sm_100) =====

	.target	sm_100

	.elftype	@"ET_EXEC"


//--------------------- .note.nv.tkinfo           --------------------------
	.section	.note.nv.tkinfo,"",@"SHT_NOTE"
	.sectionflags	@"SHF_NOTE_NV_TKINFO"
	.tkinfo
        /*0018*/ 	.word	0x00000002
        /*0030*/ 	.string	""
        /*0030*/ 	.string	"ptxas"
        /*0030*/ 	.string	"Cuda compilation tools, release 13.0, V13.0.88"
        /*0030*/ 	.string	"Build cuda_13.0.r13.0/compiler.36424714_0"
        /*0030*/ 	.string	"-arch sm_100 -m 64 "



//--------------------- .note.nv.cuinfo           --------------------------
	.section	.note.nv.cuinfo,"",@"SHT_NOTE"
	.sectionflags	@"SHF_NOTE_NV_CUINFO"
        /*0018*/ 	.short	0x0002
        /*001a*/ 	.short	0x0064
        /*001c*/ 	.short	0x0082
	.zero		2


//--------------------- .nv.info                  --------------------------
	.section	.nv.info,"",@"SHT_CUDA_INFO"
	.align	4


	//----- nvinfo : EIATTR_REGCOUNT
	.align		4
        /*0000*/ 	.byte	0x04, 0x2f
        /*0002*/ 	.short	(.L_2 - .L_1)
	.align		4
.L_1:
        /*0004*/ 	.word	index@(_Z12helloFromGPUv)
        /*0008*/ 	.word	0x00000018


	//----- nvinfo : EIATTR_FRAME_SIZE
	.align		4
.L_2:
        /*000c*/ 	.byte	0x04, 0x11
        /*000e*/ 	.short	(.L_4 - .L_3)
	.align		4
.L_3:
        /*0010*/ 	.word	index@(_Z12helloFromGPUv)
        /*0014*/ 	.word	0x00000008


	//----- nvinfo : EIATTR_MIN_STACK_SIZE
	.align		4
.L_4:
        /*0018*/ 	.byte	0x04, 0x12
        /*001a*/ 	.short	(.L_6 - .L_5)
	.align		4
.L_5:
        /*001c*/ 	.word	index@(_Z12helloFromGPUv)
        /*0020*/ 	.word	0x00000008
.L_6:


//--------------------- .nv.compat                --------------------------
	.section	.nv.compat,"",@"SHT_CUDA_COMPAT_INFO"
	.align	4
        /*0000*/ 	.byte	0x02, 0x09, 0x00, 0x00, 0x02, 0x02, 0x01, 0x00, 0x02, 0x05, 0x05, 0x00, 0x03, 0x07, 0x01, 0x01
        /*0010*/ 	.byte	0x02, 0x03, 0x00, 0x00, 0x02, 0x06, 0x01, 0x00, 0x04, 0x0b, 0x08, 0x00, 0x09, 0x00, 0x00, 0x00
        /*0020*/ 	.byte	0x00, 0x00, 0x00, 0x00


//--------------------- .nv.info._Z12helloFromGPUv --------------------------
	.section	.nv.info._Z12helloFromGPUv,"",@"SHT_CUDA_INFO"
	.sectionflags	@""
	.align	4


	//----- nvinfo : EIATTR_CUDA_API_VERSION
	.align		4
        /*0000*/ 	.byte	0x04, 0x37
        /*0002*/ 	.short	(.L_8 - .L_7)
.L_7:
        /*0004*/ 	.word	0x00000082


	//----- nvinfo : EIATTR_SPARSE_MMA_MASK
	.align		4
.L_8:
        /*0008*/ 	.byte	0x03, 0x50
        /*000a*/ 	.short	0x0000


	//----- nvinfo : EIATTR_MAXREG_COUNT
	.align		4
        /*000c*/ 	.byte	0x03, 0x1b
        /*000e*/ 	.short	0x00ff


	//----- nvinfo : EIATTR_EXTERNS
	.align		4
        /*0010*/ 	.byte	0x04, 0x0f
        /*0012*/ 	.short	(.L_10 - .L_9)


	//   ....[0]....
	.align		4
.L_9:
        /*0014*/ 	.word	index@(vprintf)


	//----- nvinfo : EIATTR_MERCURY_ISA_VERSION
	.align		4
.L_10:
        /*0018*/ 	.byte	0x03, 0x5f
        /*001a*/ 	.short	0x0101


	//----- nvinfo : EIATTR_VRC_CTA_INIT_COUNT
	.align		4
        /*001c*/ 	.byte	0x02, 0x4a
	.zero		1
	.zero		1


	//----- nvinfo : EIATTR_SYSCALL_OFFSETS
	.align		4
        /*0020*/ 	.byte	0x04, 0x46
        /*0022*/ 	.short	(.L_12 - .L_11)


	//   ....[0]....
.L_11:
        /*0024*/ 	.word	0x000000f0


	//----- nvinfo : EIATTR_EXIT_INSTR_OFFSETS
	.align		4
.L_12:
        /*0028*/ 	.byte	0x04, 0x1c
        /*002a*/ 	.short	(.L_14 - .L_13)


	//   ....[0]....
.L_13:
        /*002c*/ 	.word	0x00000100


	//----- nvinfo : EIATTR_SW_WAR
	.align		4
.L_14:
        /*0030*/ 	.byte	0x04, 0x36
        /*0032*/ 	.short	(.L_16 - .L_15)
.L_15:
        /*0034*/ 	.word	0x00000008
.L_16:


//--------------------- .nv.callgraph             --------------------------
	.section	.nv.callgraph,"",@"SHT_CUDA_CALLGRAPH"
	.align	4
	.sectionentsize	8
	.align		4
        /*0000*/ 	.word	0x00000000
	.align		4
        /*0004*/ 	.word	0xffffffff
	.align		4
        /*0008*/ 	.word	index@(_Z12helloFromGPUv)
	.align		4
        /*000c*/ 	.word	index@(vprintf)
	.align		4
        /*0010*/ 	.word	0x00000000
	.align		4
        /*0014*/ 	.word	0xfffffffe
	.align		4
        /*0018*/ 	.word	0x00000000
	.align		4
        /*001c*/ 	.word	0xfffffffd
	.align		4
        /*0020*/ 	.word	0x00000000
	.align		4
        /*0024*/ 	.word	0xfffffffc


//--------------------- .nv.constant4             --------------------------
	.section	.nv.constant4,"a",@progbits
	.align	8
	.align		8
.nv.constant4:
        /*0000*/ 	.dword	vprintf
	.align		8
        /*0008*/ 	.dword	$str


//--------------------- .text._Z12helloFromGPUv   --------------------------
	.section	.text._Z12helloFromGPUv,"ax",@progbits
	.align	128
        .global         _Z12helloFromGPUv
        .type           _Z12helloFromGPUv,@function
        .size           _Z12helloFromGPUv,(.L_x_2 - _Z12helloFromGPUv)
        .other          _Z12helloFromGPUv,@"STO_CUDA_ENTRY STV_DEFAULT"
_Z12helloFromGPUv:
.text._Z12helloFromGPUv:
[----:B------:R-:W0:Y:S01]  /*0000*/  LDC R1, c[0x0][0x37c] ;  /* 0x0000df00ff017b82 */ /* 0x000e220000000800 */
[----:B------:R-:W1:Y:S01]  /*0010*/  S2R R8, SR_CTAID.X ;  /* 0x0000000000087919 */ /* 0x000e620000002500 */
[----:B0-----:R-:W-:Y:S01]  /*0020*/  VIADD R1, R1, 0xfffffff8 ;  /* 0xfffffff801017836 */ /* 0x001fe20000000000 */
[----:B------:R-:W-:Y:S01]  /*0030*/  MOV R0, 0x0 ;  /* 0x0000000000007802 */ /* 0x000fe20000000f00 */
[----:B------:R-:W0:Y:S01]  /*0040*/  LDCU UR4, c[0x0][0x2f8] ;  /* 0x00005f00ff0477ac */ /* 0x000e220008000800 */
[----:B------:R-:W1:Y:S03]  /*0050*/  S2R R9, SR_TID.X ;  /* 0x0000000000097919 */ /* 0x000e660000002100 */
[----:B------:R2:W3:Y:S01]  /*0060*/  LDC.64 R2, c[0x4][R0] ;  /* 0x0100000000027b82 */ /* 0x0004e20000000a00 */
[----:B------:R-:W4:Y:S01]  /*0070*/  LDCU.64 UR6, c[0x4][0x8] ;  /* 0x01000100ff0677ac */ /* 0x000f220008000a00 */
[----:B------:R-:W5:Y:S01]  /*0080*/  LDCU UR5, c[0x0][0x2fc] ;  /* 0x00005f80ff0577ac */ /* 0x000f620008000800 */
[----:B0-----:R-:W-:Y:S01]  /*0090*/  IADD3 R6, P0, PT, R1, UR4, RZ ;  /* 0x0000000401067c10 */ /* 0x001fe2000ff1e0ff */
[----:B----4-:R-:W-:Y:S01]  /*00a0*/  IMAD.U32 R4, RZ, RZ, UR6 ;  /* 0x00000006ff047e24 */ /* 0x010fe2000f8e00ff */
[----:B------:R-:W-:-:S03]  /*00b0*/  MOV R5, UR7 ;  /* 0x0000000700057c02 */ /* 0x000fc60008000f00 */
[----:B-----5:R-:W-:Y:S01]  /*00c0*/  IMAD.X R7, RZ, RZ, UR5, P0 ;  /* 0x00000005ff077e24 */ /* 0x020fe200080e06ff */
[----:B-1----:R2:W-:Y:S07]  /*00d0*/  STL.64 [R1], R8 ;  /* 0x0000000801007387 */ /* 0x0025ee0000100a00 */
[----:B------:R-:W-:-:S07]  /*00e0*/  LEPC R20, `(.L_x_0) ;  /* 0x000000001014794e */ /* 0x000fce0000000000 */
[----:B--23--:R-:W-:Y:S05]  /*00f0*/  CALL.ABS.NOINC R2 ;  /* 0x0000000002007343 */ /* 0x00cfea0003c00000 */
.L_x_0:
[----:B------:R-:W-:Y:S05]  /*0100*/  EXIT ;  /* 0x000000000000794d */ /* 0x000fea0003800000 */
.L_x_1:
[----:B------:R-:W-:-:S00]  /*0110*/  BRA `(.L_x_1) ;  /* 0xfffffffc00fc7947 */ /* 0x000fc0000383ffff */
[----:B------:R-:W-:-:S00]  /*0120*/  NOP ;  /* 0x0000000000007918 */ /* 0x000fc00000000000 */
        /* <DEDUP_REMOVED lines=13> */
.L_x_2:


//--------------------- .nv.global.init           --------------------------
	.section	.nv.global.init,"aw",@progbits
.nv.global.init:
	.type		$str,@object
	.size		$str,(.L_0 - $str)
$str:
        /*0000*/ 	.byte	0x48, 0x65, 0x6c, 0x6c, 0x6f, 0x20, 0x57, 0x6f, 0x72, 0x6c, 0x64, 0x20, 0x66, 0x72, 0x6f, 0x6d
        /*0010*/ 	.byte	0x20, 0x47, 0x50, 0x55, 0x21, 0x20, 0x42, 0x6c, 0x6f, 0x63, 0x6b, 0x3a, 0x20, 0x25, 0x64, 0x2c
        /*0020*/ 	.byte	0x20, 0x54, 0x68, 0x72, 0x65, 0x61, 0x64, 0x3a, 0x20, 0x25, 0x64, 0x0a, 0x00
.L_0:


//--------------------- .nv.shared.reserved.0     --------------------------
	.section	.nv.shared.reserved.0,"aw",@nobits
	.weak		__nv_reservedSMEM_offset_0_alias
	.size		__nv_reservedSMEM_offset_0_alias, 0, 64
	.other		__nv_reservedSMEM_offset_0_alias,@"STO_CUDA_RESERVED_SHARED STV_DEFAULT"
__nv_reservedSMEM_offset_0_alias:
	.zero		0
	.zero		64


//--------------------- .nv.constant0._Z12helloFromGPUv --------------------------
	.section	.nv.constant0._Z12helloFromGPUv,"a",@progbits
	.sectionflags	@""
	.align	4
.nv.constant0._Z12helloFromGPUv:
	.zero		896


//--------------------- SYMBOLS --------------------------

	.type		.nv.reservedSmem.offset0,@object
	.size		.nv.reservedSmem.offset0,0x4
	.type		vprintf,@function
